//
// Generated by NVIDIA NVVM Compiler
//
// Compiler Build ID: CL-36424714
// Cuda compilation tools, release 13.0, V13.0.88
// Based on NVVM 20.0.0
//

.version 9.0
.target sm_100
.address_size 64

	// .globl	_Z8matrixopPiS_

.visible .entry _Z8matrixopPiS_(
	.param .u64 .ptr .align 1 _Z8matrixopPiS__param_0,
	.param .u64 .ptr .align 1 _Z8matrixopPiS__param_1
)
{
	.reg .pred 	%p<18>;
	.reg .b32 	%r<19>;
	.reg .b32 	%f<75>;
	.reg .b64 	%rd<9>;

	ld.param.u64 	%rd2, [_Z8matrixopPiS__param_0];
	ld.param.u64 	%rd1, [_Z8matrixopPiS__param_1];
	cvta.to.global.u64 	%rd3, %rd2;
	mov.u32 	%r3, %tid.x;
	mov.u32 	%r4, %ctaid.x;
	mov.u32 	%r5, %ntid.x;
	mad.lo.s32 	%r1, %r4, %r5, %r3;
	mul.wide.u32 	%rd4, %r1, 4;
	add.s64 	%rd5, %rd3, %rd4;
	ld.global.u32 	%r2, [%rd5];
	cvt.rn.f32.s32 	%f1, %r2;
	add.s32 	%r6, %r4, 1;
	cvt.rn.f32.u32 	%f2, %r6;
	mul.f32 	%f12, %f2, 0f3F000000;
	cvt.rzi.f32.f32 	%f13, %f12;
	add.f32 	%f14, %f13, %f13;
	sub.f32 	%f15, %f2, %f14;
	abs.f32 	%f3, %f15;
	abs.f32 	%f4, %f1;
	setp.lt.f32 	%p1, %f4, 0f00800000;
	mul.f32 	%f16, %f4, 0f4B800000;
	selp.f32 	%f17, %f16, %f4, %p1;
	selp.f32 	%f18, 0fC1C00000, 0f00000000, %p1;
	mov.b32 	%r7, %f17;
	add.s32 	%r8, %r7, -1060439283;
	and.b32  	%r9, %r8, -8388608;
	sub.s32 	%r10, %r7, %r9;
	mov.b32 	%f19, %r10;
	cvt.rn.f32.s32 	%f20, %r9;
	fma.rn.f32 	%f21, %f20, 0f34000000, %f18;
	add.f32 	%f22, %f19, 0fBF800000;
	add.f32 	%f23, %f19, 0f3F800000;
	rcp.approx.ftz.f32 	%f24, %f23;
	add.f32 	%f25, %f22, %f22;
	mul.f32 	%f26, %f25, %f24;
	mul.f32 	%f27, %f26, %f26;
	sub.f32 	%f28, %f22, %f26;
	add.f32 	%f29, %f28, %f28;
	neg.f32 	%f30, %f26;
	fma.rn.f32 	%f31, %f30, %f22, %f29;
	mul.rn.f32 	%f32, %f24, %f31;
	fma.rn.f32 	%f33, %f27, 0f3A2C32E4, 0f3B52E7DB;
	fma.rn.f32 	%f34, %f33, %f27, 0f3C93BB73;
	fma.rn.f32 	%f35, %f34, %f27, 0f3DF6384F;
	mul.rn.f32 	%f36, %f35, %f27;
	fma.rn.f32 	%f37, %f26, 0f3FB8AA3B, %f21;
	sub.f32 	%f38, %f21, %f37;
	fma.rn.f32 	%f39, %f26, 0f3FB8AA3B, %f38;
	fma.rn.f32 	%f40, %f32, 0f3FB8AA3B, %f39;
	fma.rn.f32 	%f41, %f26, 0f32A55E34, %f40;
	mul.f32 	%f42, %f36, 0f40400000;
	fma.rn.f32 	%f43, %f42, %f32, %f41;
	fma.rn.f32 	%f44, %f36, %f26, %f43;
	add.rn.f32 	%f45, %f37, %f44;
	neg.f32 	%f46, %f37;
	add.rn.f32 	%f47, %f45, %f46;
	neg.f32 	%f48, %f47;
	add.rn.f32 	%f49, %f44, %f48;
	mul.rn.f32 	%f50, %f45, %f2;
	neg.f32 	%f51, %f50;
	fma.rn.f32 	%f52, %f45, %f2, %f51;
	fma.rn.f32 	%f53, %f49, %f2, %f52;
	cvt.rni.f32.f32 	%f54, %f50;
	sub.f32 	%f55, %f50, %f54;
	add.f32 	%f56, %f55, %f53;
	fma.rn.f32 	%f57, %f56, 0f391FCB8E, 0f3AAF85ED;
	fma.rn.f32 	%f58, %f57, %f56, 0f3C1D9856;
	fma.rn.f32 	%f59, %f58, %f56, 0f3D6357BB;
	fma.rn.f32 	%f60, %f59, %f56, 0f3E75FDEC;
	fma.rn.f32 	%f61, %f60, %f56, 0f3F317218;
	fma.rn.f32 	%f62, %f61, %f56, 0f3F800000;
	cvt.rzi.s32.f32 	%r11, %f54;
	setp.gt.f32 	%p2, %f54, 0f00000000;
	selp.b32 	%r12, 0, -2097152000, %p2;
	add.s32 	%r13, %r12, 2130706432;
	mov.b32 	%f63, %r13;
	mul.f32 	%f64, %f62, %f63;
	shl.b32 	%r14, %r11, 23;
	sub.s32 	%r15, %r14, %r12;
	mov.b32 	%f65, %r15;
	mul.f32 	%f66, %f64, %f65;
	abs.f32 	%f67, %f50;
	setp.gt.f32 	%p3, %f67, 0f43180000;
	setp.lt.f32 	%p4, %f50, 0f00000000;
	selp.f32 	%f68, 0f00000000, 0f7F800000, %p4;
	selp.f32 	%f5, %f68, %f66, %p3;
	setp.eq.s32 	%p5, %r2, 1;
	mov.f32 	%f74, 0f3F800000;
	@%p5 bra 	$L__BB0_8;
	setp.num.f32 	%p6, %f4, %f4;
	abs.f32 	%f69, %f2;
	setp.num.f32 	%p7, %f69, %f69;
	and.pred  	%p8, %p6, %p7;
	@%p8 bra 	$L__BB0_3;
	add.rn.f32 	%f74, %f1, %f2;
	bra.uni 	$L__BB0_8;
$L__BB0_3:
	setp.ne.s32 	%p9, %r2, 0;
	setp.neu.f32 	%p10, %f4, 0f7F800000;
	and.pred  	%p11, %p9, %p10;
	@%p11 bra 	$L__BB0_5;
	setp.neu.f32 	%p17, %f3, 0f3F800000;
	add.f32 	%f72, %f1, %f1;
	mov.b32 	%r16, %f72;
	and.b32  	%r17, %r16, 2147483647;
	mov.b32 	%f73, %r17;
	selp.f32 	%f74, %f73, %f72, %p17;
	bra.uni 	$L__BB0_8;
$L__BB0_5:
	setp.eq.s32 	%p12, %r2, -1;
	setp.eq.f32 	%p13, %f69, 0f7F800000;
	and.pred  	%p14, %p12, %p13;
	@%p14 bra 	$L__BB0_8;
	setp.gt.s32 	%p15, %r2, -1;
	mov.f32 	%f74, %f5;
	@%p15 bra 	$L__BB0_8;
	setp.neu.f32 	%p16, %f3, 0f3F800000;
	neg.f32 	%f71, %f5;
	selp.f32 	%f74, %f5, %f71, %p16;
$L__BB0_8:
	cvta.to.global.u64 	%rd6, %rd1;
	cvt.rzi.s32.f32 	%r18, %f74;
	add.s64 	%rd8, %rd6, %rd4;
	st.global.u32 	[%rd8], %r18;
	ret;

}


// ===== COMPILED SASS (sm_100) =====

	.target	sm_100

	.elftype	@"ET_EXEC"


//--------------------- .note.nv.tkinfo           --------------------------
	.section	.note.nv.tkinfo,"",@"SHT_NOTE"
	.sectionflags	@"SHF_NOTE_NV_TKINFO"
	.tkinfo
        /*0018*/ 	.word	0x00000002
        /*0030*/ 	.string	""
        /*0030*/ 	.string	"ptxas"
        /*0030*/ 	.string	"Cuda compilation tools, release 13.0, V13.0.88"
        /*0030*/ 	.string	"Build cuda_13.0.r13.0/compiler.36424714_0"
        /*0030*/ 	.string	"-arch sm_100 -m 64 "



//--------------------- .note.nv.cuinfo           --------------------------
	.section	.note.nv.cuinfo,"",@"SHT_NOTE"
	.sectionflags	@"SHF_NOTE_NV_CUINFO"
        /*0018*/ 	.short	0x0002
        /*001a*/ 	.short	0x0064
        /*001c*/ 	.short	0x0082
	.zero		2


//--------------------- .nv.info                  --------------------------
	.section	.nv.info,"",@"SHT_CUDA_INFO"
	.align	4


	//----- nvinfo : EIATTR_REGCOUNT
	.align		4
        /*0000*/ 	.byte	0x04, 0x2f
        /*0002*/ 	.short	(.L_1 - .L_0)
	.align		4
.L_0:
        /*0004*/ 	.word	index@(_Z8matrixopPiS_)
        /*0008*/ 	.word	0x0000000e


	//----- nvinfo : EIATTR_FRAME_SIZE
	.align		4
.L_1:
        /*000c*/ 	.byte	0x04, 0x11
        /*000e*/ 	.short	(.L_3 - .L_2)
	.align		4
.L_2:
        /*0010*/ 	.word	index@(_Z8matrixopPiS_)
        /*0014*/ 	.word	0x00000000


	//----- nvinfo : EIATTR_MIN_STACK_SIZE
	.align		4
.L_3:
        /*0018*/ 	.byte	0x04, 0x12
        /*001a*/ 	.short	(.L_5 - .L_4)
	.align		4
.L_4:
        /*001c*/ 	.word	index@(_Z8matrixopPiS_)
        /*0020*/ 	.word	0x00000000
.L_5:


//--------------------- .nv.compat                --------------------------
	.section	.nv.compat,"",@"SHT_CUDA_COMPAT_INFO"
	.align	4
        /*0000*/ 	.byte	0x02, 0x09, 0x00, 0x00, 0x02, 0x02, 0x01, 0x00, 0x02, 0x05, 0x05, 0x00, 0x03, 0x07, 0x01, 0x01
        /*0010*/ 	.byte	0x02, 0x03, 0x00, 0x00, 0x02, 0x06, 0x01, 0x00, 0x04, 0x0b, 0x08, 0x00, 0x01, 0x00, 0x00, 0x00
        /*0020*/ 	.byte	0x00, 0x00, 0x00, 0x00


//--------------------- .nv.info._Z8matrixopPiS_  --------------------------
	.section	.nv.info._Z8matrixopPiS_,"",@"SHT_CUDA_INFO"
	.sectionflags	@""
	.align	4


	//----- nvinfo : EIATTR_CUDA_API_VERSION
	.align		4
        /*0000*/ 	.byte	0x04, 0x37
        /*0002*/ 	.short	(.L_7 - .L_6)
.L_6:
        /*0004*/ 	.word	0x00000082


	//----- nvinfo : EIATTR_KPARAM_INFO
	.align		4
.L_7:
        /*0008*/ 	.byte	0x04, 0x17
        /*000a*/ 	.short	(.L_9 - .L_8)
.L_8:
        /*000c*/ 	.word	0x00000000
        /*0010*/ 	.short	0x0001
        /*0012*/ 	.short	0x0008
        /*0014*/ 	.byte	0x00, 0xf5, 0x21, 0x00


	//----- nvinfo : EIATTR_KPARAM_INFO
	.align		4
.L_9:
        /*0018*/ 	.byte	0x04, 0x17
        /*001a*/ 	.short	(.L_11 - .L_10)
.L_10:
        /*001c*/ 	.word	0x00000000
        /*0020*/ 	.short	0x0000
        /*0022*/ 	.short	0x0000
        /*0024*/ 	.byte	0x00, 0xf5, 0x21, 0x00


	//----- nvinfo : EIATTR_SPARSE_MMA_MASK
	.align		4
.L_11:
        /*0028*/ 	.byte	0x03, 0x50
        /*002a*/ 	.short	0x0000


	//----- nvinfo : EIATTR_MAXREG_COUNT
	.align		4
        /*002c*/ 	.byte	0x03, 0x1b
        /*002e*/ 	.short	0x00ff


	//----- nvinfo : EIATTR_MERCURY_ISA_VERSION
	.align		4
        /*0030*/ 	.byte	0x03, 0x5f
        /*0032*/ 	.short	0x0101


	//----- nvinfo : EIATTR_VRC_CTA_INIT_COUNT
	.align		4
        /*0034*/ 	.byte	0x02, 0x4a
	.zero		1
	.zero		1


	//----- nvinfo : EIATTR_EXIT_INSTR_OFFSETS
	.align		4
        /*0038*/ 	.byte	0x04, 0x1c
        /*003a*/ 	.short	(.L_13 - .L_12)


	//   ....[0]....
.L_12:
        /*003c*/ 	.word	0x00000650


	//----- nvinfo : EIATTR_CRS_STACK_SIZE
	.align		4
.L_13:
        /*0040*/ 	.byte	0x04, 0x1e
        /*0042*/ 	.short	(.L_15 - .L_14)
.L_14:
        /*0044*/ 	.word	0x00000000


	//----- nvinfo : EIATTR_CBANK_PARAM_SIZE
	.align		4
.L_15:
        /*0048*/ 	.byte	0x03, 0x19
        /*004a*/ 	.short	0x0010


	//----- nvinfo : EIATTR_PARAM_CBANK
	.align		4
        /*004c*/ 	.byte	0x04, 0x0a
        /*004e*/ 	.short	(.L_17 - .L_16)
	.align		4
.L_16:
        /*0050*/ 	.word	index@(.nv.constant0._Z8matrixopPiS_)
        /*0054*/ 	.short	0x0380
        /*0056*/ 	.short	0x0010


	//----- nvinfo : EIATTR_SW_WAR
	.align		4
.L_17:
        /*0058*/ 	.byte	0x04, 0x36
        /*005a*/ 	.short	(.L_19 - .L_18)
.L_18:
        /*005c*/ 	.word	0x00000008
.L_19:


//--------------------- .nv.callgraph             --------------------------
	.section	.nv.callgraph,"",@"SHT_CUDA_CALLGRAPH"
	.align	4
	.sectionentsize	8
	.align		4
        /*0000*/ 	.word	0x00000000
	.align		4
        /*0004*/ 	.word	0xffffffff
	.align		4
        /*0008*/ 	.word	0x00000000
	.align		4
        /*000c*/ 	.word	0xfffffffe
	.align		4
        /*0010*/ 	.word	0x00000000
	.align		4
        /*0014*/ 	.word	0xfffffffd
	.align		4
        /*0018*/ 	.word	0x00000000
	.align		4
        /*001c*/ 	.word	0xfffffffc


//--------------------- .text._Z8matrixopPiS_     --------------------------
	.section	.text._Z8matrixopPiS_,"ax",@progbits
	.align	128
        .global         _Z8matrixopPiS_
        .type           _Z8matrixopPiS_,@function
        .size           _Z8matrixopPiS_,(.L_x_3 - _Z8matrixopPiS_)
        .other          _Z8matrixopPiS_,@"STO_CUDA_ENTRY STV_DEFAULT"
_Z8matrixopPiS_:
.text._Z8matrixopPiS_:
[----:B------:R-:W-:Y:S01]  /*0000*/  LDC R1, c[0x0][0x37c] ;  /* 0x0000df00ff017b82 */ /* 0x000fe20000000800 */
[----:B------:R-:W0:Y:S07]  /*0010*/  S2R R0, SR_TID.X ;  /* 0x0000000000007919 */ /* 0x000e2e0000002100 */
[----:B------:R-:W0:Y:S01]  /*0020*/  S2UR UR4, SR_CTAID.X ;  /* 0x00000000000479c3 */ /* 0x000e220000002500 */
[----:B------:R-:W1:Y:S07]  /*0030*/  LDCU.64 UR6, c[0x0][0x358] ;  /* 0x00006b00ff0677ac */ /* 0x000e6e0008000a00 */
[----:B------:R-:W0:Y:S08]  /*0040*/  LDC R3, c[0x0][0x360] ;  /* 0x0000d800ff037b82 */ /* 0x000e300000000800 */
[----:B------:R-:W2:Y:S01]  /*0050*/  LDC.64 R4, c[0x0][0x380] ;  /* 0x0000e000ff047b82 */ /* 0x000ea20000000a00 */
[----:B0-----:R-:W-:-:S04]  /*0060*/  IMAD R0, R3, UR4, R0 ;  /* 0x0000000403007c24 */ /* 0x001fc8000f8e0200 */
[----:B--2---:R-:W-:-:S05]  /*0070*/  IMAD.WIDE.U32 R4, R0, 0x4, R4 ;  /* 0x0000000400047825 */ /* 0x004fca00078e0004 */
[----:B-1----:R-:W2:Y:S01]  /*0080*/  LDG.E R2, desc[UR6][R4.64] ;  /* 0x0000000604027981 */ /* 0x002ea2000c1e1900 */
[----:B------:R-:W-:Y:S01]  /*0090*/  HFMA2 R10, -RZ, RZ, 0.771484375, 0.21533203125 ;  /* 0x3a2c32e4ff0a7431 */ /* 0x000fe200000001ff */
[----:B------:R-:W-:Y:S01]  /*00a0*/  UIADD3 UR4, UPT, UPT, UR4, 0x1, URZ ;  /* 0x0000000104047890 */ /* 0x000fe2000fffe0ff */
[----:B------:R-:W-:Y:S01]  /*00b0*/  BSSY.RECONVERGENT B0, `(.L_x_0) ;  /* 0x0000055000007945 */ /* 0x000fe20003800200 */
[----:B--2---:R-:W-:Y:S02]  /*00c0*/  I2FP.F32.S32 R3, R2 ;  /* 0x0000000200037245 */ /* 0x004fe40000201400 */
[----:B------:R-:W-:Y:S02]  /*00d0*/  ISETP.NE.AND P2, PT, R2, 0x1, PT ;  /* 0x000000010200780c */ /* 0x000fe40003f45270 */
[C---:B------:R-:W-:Y:S01]  /*00e0*/  FSETP.GEU.AND P0, PT, |R3|.reuse, 1.175494350822287508e-38, PT ;  /* 0x008000000300780b */ /* 0x040fe20003f0e200 */
[----:B------:R-:W-:-:S03]  /*00f0*/  FMUL R6, |R3|, 16777216 ;  /* 0x4b80000003067820 */ /* 0x000fc60000400200 */
[----:B------:R-:W-:Y:S02]  /*0100*/  FSEL R4, RZ, -24, P0 ;  /* 0xc1c00000ff047808 */ /* 0x000fe40000000000 */
[----:B------:R-:W-:-:S04]  /*0110*/  FSEL R6, R6, |R3|, !P0 ;  /* 0x4000000306067208 */ /* 0x000fc80004000000 */
[----:B------:R-:W-:-:S04]  /*0120*/  IADD3 R7, PT, PT, R6, -0x3f3504f3, RZ ;  /* 0xc0cafb0d06077810 */ /* 0x000fc80007ffe0ff */
[----:B------:R-:W-:-:S04]  /*0130*/  LOP3.LUT R7, R7, 0xff800000, RZ, 0xc0, !PT ;  /* 0xff80000007077812 */ /* 0x000fc800078ec0ff */
[-C--:B------:R-:W-:Y:S02]  /*0140*/  IADD3 R6, PT, PT, R6, -R7.reuse, RZ ;  /* 0x8000000706067210 */ /* 0x080fe40007ffe0ff */
[----:B------:R-:W-:-:S03]  /*0150*/  I2FP.F32.S32 R7, R7 ;  /* 0x0000000700077245 */ /* 0x000fc60000201400 */
[C---:B------:R-:W-:Y:S01]  /*0160*/  FADD R8, R6.reuse, 1 ;  /* 0x3f80000006087421 */ /* 0x040fe20000000000 */
[----:B------:R-:W-:Y:S01]  /*0170*/  FADD R6, R6, -1 ;  /* 0xbf80000006067421 */ /* 0x000fe20000000000 */
[----:B------:R-:W-:-:S03]  /*0180*/  FFMA R4, R7, 1.1920928955078125e-07, R4 ;  /* 0x3400000007047823 */ /* 0x000fc60000000004 */
[----:B------:R-:W-:Y:S01]  /*0190*/  FADD R5, R6, R6 ;  /* 0x0000000606057221 */ /* 0x000fe20000000000 */
[----:B------:R-:W0:Y:S03]  /*01a0*/  MUFU.RCP R8, R8 ;  /* 0x0000000800087308 */ /* 0x000e260000001000 */
[----:B0-----:R-:W-:-:S04]  /*01b0*/  FMUL R5, R8, R5 ;  /* 0x0000000508057220 */ /* 0x001fc80000400000 */
[----:B------:R-:W-:Y:S01]  /*01c0*/  FADD R9, R6, -R5 ;  /* 0x8000000506097221 */ /* 0x000fe20000000000 */
[CC--:B------:R-:W-:Y:S01]  /*01d0*/  FMUL R7, R5.reuse, R5.reuse ;  /* 0x0000000505077220 */ /* 0x0c0fe20000400000 */
[----:B------:R-:W-:Y:S02]  /*01e0*/  FFMA R11, R5, 1.4426950216293334961, R4 ;  /* 0x3fb8aa3b050b7823 */ /* 0x000fe40000000004 */
[----:B------:R-:W-:Y:S01]  /*01f0*/  FADD R9, R9, R9 ;  /* 0x0000000909097221 */ /* 0x000fe20000000000 */
[C---:B------:R-:W-:Y:S01]  /*0200*/  FFMA R10, R7.reuse, R10, 0.0032181653659790754318 ;  /* 0x3b52e7db070a7423 */ /* 0x040fe2000000000a */
[----:B------:R-:W-:Y:S02]  /*0210*/  FADD R4, R4, -R11 ;  /* 0x8000000b04047221 */ /* 0x000fe40000000000 */
[----:B------:R-:W-:Y:S01]  /*0220*/  FFMA R9, R6, -R5, R9 ;  /* 0x8000000506097223 */ /* 0x000fe20000000009 */
[----:B------:R-:W-:Y:S01]  /*0230*/  FFMA R10, R7, R10, 0.018033718690276145935 ;  /* 0x3c93bb73070a7423 */ /* 0x000fe2000000000a */
[----:B------:R-:W-:-:S02]  /*0240*/  FFMA R4, R5, 1.4426950216293334961, R4 ;  /* 0x3fb8aa3b05047823 */ /* 0x000fc40000000004 */
[----:B------:R-:W-:Y:S01]  /*0250*/  FMUL R9, R8, R9 ;  /* 0x0000000908097220 */ /* 0x000fe20000400000 */
[----:B------:R-:W-:-:S03]  /*0260*/  FFMA R10, R7, R10, 0.12022458761930465698 ;  /* 0x3df6384f070a7423 */ /* 0x000fc6000000000a */
[----:B------:R-:W-:Y:S01]  /*0270*/  FFMA R4, R9, 1.4426950216293334961, R4 ;  /* 0x3fb8aa3b09047823 */ /* 0x000fe20000000004 */
[----:B------:R-:W-:-:S03]  /*0280*/  FMUL R10, R7, R10 ;  /* 0x0000000a070a7220 */ /* 0x000fc60000400000 */
[----:B------:R-:W-:Y:S01]  /*0290*/  FFMA R4, R5, 1.9251366722983220825e-08, R4 ;  /* 0x32a55e3405047823 */ /* 0x000fe20000000004 */
[----:B------:R-:W-:-:S04]  /*02a0*/  FMUL R6, R10, 3 ;  /* 0x404000000a067820 */ /* 0x000fc80000400000 */
[----:B------:R-:W-:Y:S01]  /*02b0*/  FFMA R4, R9, R6, R4 ;  /* 0x0000000609047223 */ /* 0x000fe20000000004 */
[----:B------:R-:W-:-:S03]  /*02c0*/  MOV R9, 0x391fcb8e ;  /* 0x391fcb8e00097802 */ /* 0x000fc60000000f00 */
[----:B------:R-:W-:Y:S01]  /*02d0*/  FFMA R10, R5, R10, R4 ;  /* 0x0000000a050a7223 */ /* 0x000fe20000000004 */
[----:B------:R-:W-:-:S03]  /*02e0*/  I2FP.F32.U32 R4, UR4 ;  /* 0x0000000400047c45 */ /* 0x000fc60008201000 */
[----:B------:R-:W-:-:S04]  /*02f0*/  FADD R5, R11, R10 ;  /* 0x0000000a0b057221 */ /* 0x000fc80000000000 */
[----:B------:R-:W-:Y:S01]  /*0300*/  FMUL R7, R4, R5 ;  /* 0x0000000504077220 */ /* 0x000fe20000400000 */
[----:B------:R-:W-:-:S03]  /*0310*/  FADD R11, -R11, R5 ;  /* 0x000000050b0b7221 */ /* 0x000fc60000000100 */
[----:B------:R-:W0:Y:S01]  /*0320*/  FRND R8, R7 ;  /* 0x0000000700087307 */ /* 0x000e220000201000 */
[----:B------:R-:W-:Y:S01]  /*0330*/  FADD R11, R10, -R11 ;  /* 0x8000000b0a0b7221 */ /* 0x000fe20000000000 */
[----:B------:R-:W-:Y:S01]  /*0340*/  FFMA R6, R4, R5, -R7 ;  /* 0x0000000504067223 */ /* 0x000fe20000000807 */
[----:B------:R-:W-:-:S03]  /*0350*/  FSETP.GEU.AND P1, PT, R7, RZ, PT ;  /* 0x000000ff0700720b */ /* 0x000fc60003f2e000 */
[----:B------:R-:W-:Y:S02]  /*0360*/  FFMA R6, R4, R11, R6 ;  /* 0x0000000b04067223 */ /* 0x000fe40000000006 */
[----:B------:R-:W1:Y:S01]  /*0370*/  F2I.NTZ R10, R7 ;  /* 0x00000007000a7305 */ /* 0x000e620000203100 */
[C---:B0-----:R-:W-:Y:S01]  /*0380*/  FADD R5, R7.reuse, -R8 ;  /* 0x8000000807057221 */ /* 0x041fe20000000000 */
[----:B------:R-:W-:Y:S01]  /*0390*/  FSETP.GT.AND P0, PT, R8, RZ, PT ;  /* 0x000000ff0800720b */ /* 0x000fe20003f04000 */
[----:B------:R-:W-:Y:S02]  /*03a0*/  HFMA2 R8, -RZ, RZ, 1.875, 0 ;  /* 0x3f800000ff087431 */ /* 0x000fe400000001ff */
[----:B------:R-:W-:Y:S01]  /*03b0*/  FADD R6, R6, R5 ;  /* 0x0000000506067221 */ /* 0x000fe20000000000 */
[----:B------:R-:W-:Y:S02]  /*03c0*/  SEL R11, RZ, 0x83000000, P0 ;  /* 0x83000000ff0b7807 */ /* 0x000fe40000000000 */
[----:B------:R-:W-:Y:S01]  /*03d0*/  FSETP.GT.AND P0, PT, |R7|, 152, PT ;  /* 0x431800000700780b */ /* 0x000fe20003f04200 */
[----:B------:R-:W-:-:S04]  /*03e0*/  FFMA R5, R6, R9, 0.0013391353422775864601 ;  /* 0x3aaf85ed06057423 */ /* 0x000fc80000000009 */
[----:B------:R-:W-:-:S04]  /*03f0*/  FFMA R5, R6, R5, 0.0096188392490148544312 ;  /* 0x3c1d985606057423 */ /* 0x000fc80000000005 */
[----:B------:R-:W-:-:S04]  /*0400*/  FFMA R5, R6, R5, 0.055503588169813156128 ;  /* 0x3d6357bb06057423 */ /* 0x000fc80000000005 */
[----:B------:R-:W-:Y:S01]  /*0410*/  FFMA R9, R6, R5, 0.24022644758224487305 ;  /* 0x3e75fdec06097423 */ /* 0x000fe20000000005 */
[----:B------:R-:W-:-:S03]  /*0420*/  FMUL R5, R4, 0.5 ;  /* 0x3f00000004057820 */ /* 0x000fc60000400000 */
[----:B------:R-:W-:-:S03]  /*0430*/  FFMA R9, R6, R9, 0.69314718246459960938 ;  /* 0x3f31721806097423 */ /* 0x000fc60000000009 */
[----:B------:R-:W0:Y:S01]  /*0440*/  FRND.TRUNC R5, R5 ;  /* 0x0000000500057307 */ /* 0x000e22000020d000 */
[----:B------:R-:W-:Y:S01]  /*0450*/  FFMA R9, R6, R9, 1 ;  /* 0x3f80000006097423 */ /* 0x000fe20000000009 */
[----:B------:R-:W-:Y:S02]  /*0460*/  IADD3 R6, PT, PT, R11, 0x7f000000, RZ ;  /* 0x7f0000000b067810 */ /* 0x000fe40007ffe0ff */
[----:B-1----:R-:W-:-:S03]  /*0470*/  LEA R11, R10, -R11, 0x17 ;  /* 0x8000000b0a0b7211 */ /* 0x002fc600078eb8ff */
[----:B------:R-:W-:-:S04]  /*0480*/  FMUL R6, R9, R6 ;  /* 0x0000000609067220 */ /* 0x000fc80000400000 */
[----:B------:R-:W-:Y:S01]  /*0490*/  FMUL R6, R6, R11 ;  /* 0x0000000b06067220 */ /* 0x000fe20000400000 */
[----:B------:R-:W-:Y:S01]  /*04a0*/  @P0 FSEL R6, RZ, +INF , !P1 ;  /* 0x7f800000ff060808 */ /* 0x000fe20004800000 */
[----:B0-----:R-:W-:Y:S01]  /*04b0*/  FADD R7, R5, R5 ;  /* 0x0000000505077221 */ /* 0x001fe20000000000 */
[----:B------:R-:W-:Y:S06]  /*04c0*/  @!P2 BRA `(.L_x_1) ;  /* 0x00000000004ca947 */ /* 0x000fec0003800000 */
[----:B------:R-:W-:-:S04]  /*04d0*/  FSETP.NAN.AND P0, PT, |R4|, |R4|, PT ;  /* 0x400000040400720b */ /* 0x000fc80003f08200 */
[----:B------:R-:W-:-:S13]  /*04e0*/  FSETP.NUM.AND P0, PT, |R3|, |R3|, !P0 ;  /* 0x400000030300720b */ /* 0x000fda0004707200 */
[----:B------:R-:W-:Y:S01]  /*04f0*/  @!P0 FADD R8, R3, R4 ;  /* 0x0000000403088221 */ /* 0x000fe20000000000 */
[----:B------:R-:W-:Y:S06]  /*0500*/  @!P0 BRA `(.L_x_1) ;  /* 0x00000000003c8947 */ /* 0x000fec0003800000 */
[----:B------:R-:W-:Y:S01]  /*0510*/  FSETP.NEU.AND P0, PT, |R3|, +INF , PT ;  /* 0x7f8000000300780b */ /* 0x000fe20003f0d200 */
[----:B------:R-:W-:-:S03]  /*0520*/  FADD R7, R4, -R7 ;  /* 0x8000000704077221 */ /* 0x000fc60000000000 */
[----:B------:R-:W-:-:S04]  /*0530*/  ISETP.NE.AND P0, PT, R2, RZ, P0 ;  /* 0x000000ff0200720c */ /* 0x000fc80000705270 */
[----:B------:R-:W-:-:S09]  /*0540*/  FSETP.NEU.AND P1, PT, |R7|, 1, !P0 ;  /* 0x3f8000000700780b */ /* 0x000fd2000472d200 */
[----:B------:R-:W-:-:S05]  /*0550*/  @!P0 FADD R3, R3, R3 ;  /* 0x0000000303038221 */ /* 0x000fca0000000000 */
[----:B------:R-:W-:-:S04]  /*0560*/  @P1 LOP3.LUT R3, R3, 0x7fffffff, RZ, 0xc0, !PT ;  /* 0x7fffffff03031812 */ /* 0x000fc800078ec0ff */
[----:B------:R-:W-:Y:S01]  /*0570*/  @!P0 MOV R8, R3 ;  /* 0x0000000300088202 */ /* 0x000fe20000000f00 */
[----:B------:R-:W-:Y:S06]  /*0580*/  @!P0 BRA `(.L_x_1) ;  /* 0x00000000001c8947 */ /* 0x000fec0003800000 */
[----:B------:R-:W-:Y:S02]  /*0590*/  FSETP.NEU.AND P0, PT, |R4|, +INF , PT ;  /* 0x7f8000000400780b */ /* 0x000fe40003f0d200 */
[----:B------:R-:W-:-:S13]  /*05a0*/  ISETP.EQ.AND P1, PT, R2, -0x1, PT ;  /* 0xffffffff0200780c */ /* 0x000fda0003f22270 */
[----:B------:R-:W-:Y:S05]  /*05b0*/  @!P0 BRA P1, `(.L_x_1) ;  /* 0x0000000000108947 */ /* 0x000fea0000800000 */
[----:B------:R-:W-:Y:S02]  /*05c0*/  ISETP.GT.AND P0, PT, R2, -0x1, PT ;  /* 0xffffffff0200780c */ /* 0x000fe40003f04270 */
[----:B------:R-:W-:-:S11]  /*05d0*/  MOV R8, R6 ;  /* 0x0000000600087202 */ /* 0x000fd60000000f00 */
[----:B------:R-:W-:-:S04]  /*05e0*/  @!P0 FSETP.NEU.AND P1, PT, |R7|, 1, PT ;  /* 0x3f8000000700880b */ /* 0x000fc80003f2d200 */
[----:B------:R-:W-:-:S09]  /*05f0*/  @!P0 FSEL R8, R6, -R6, P1 ;  /* 0x8000000606088208 */ /* 0x000fd20000800000 */
.L_x_1:
[----:B------:R-:W-:Y:S05]  /*0600*/  BSYNC.RECONVERGENT B0 ;  /* 0x0000000000007941 */ /* 0x000fea0003800200 */
.L_x_0:
[----:B------:R-:W0:Y:S01]  /*0610*/  LDC.64 R2, c[0x0][0x388] ;  /* 0x0000e200ff027b82 */ /* 0x000e220000000a00 */
[----:B------:R-:W1:Y:S01]  /*0620*/  F2I.TRUNC.NTZ R5, R8 ;  /* 0x0000000800057305 */ /* 0x000e62000020f100 */
[----:B0-----:R-:W-:-:S05]  /*0630*/  IMAD.WIDE.U32 R2, R0, 0x4, R2 ;  /* 0x0000000400027825 */ /* 0x001fca00078e0002 */
[----:B-1----:R-:W-:Y:S01]  /*0640*/  STG.E desc[UR6][R2.64], R5 ;  /* 0x0000000502007986 */ /* 0x002fe2000c101906 */
[----:B------:R-:W-:Y:S05]  /*0650*/  EXIT ;  /* 0x000000000000794d */ /* 0x000fea0003800000 */
.L_x_2:
[----:B------:R-:W-:-:S00]  /*0660*/  BRA `(.L_x_2) ;  /* 0xfffffffc00fc7947 */ /* 0x000fc0000383ffff */
[----:B------:R-:W-:-:S00]  /*0670*/  NOP ;  /* 0x0000000000007918 */ /* 0x000fc00000000000 */
        /* <DEDUP_REMOVED lines=8> */
.L_x_3:


//--------------------- .nv.shared.reserved.0     --------------------------
	.section	.nv.shared.reserved.0,"aw",@nobits
	.weak		__nv_reservedSMEM_offset_0_alias
	.size		__nv_reservedSMEM_offset_0_alias, 0, 64
	.other		__nv_reservedSMEM_offset_0_alias,@"STO_CUDA_RESERVED_SHARED STV_DEFAULT"
__nv_reservedSMEM_offset_0_alias:
	.zero		0
	.zero		64


//--------------------- .nv.constant0._Z8matrixopPiS_ --------------------------
	.section	.nv.constant0._Z8matrixopPiS_,"a",@progbits
	.sectionflags	@""
	.align	4
.nv.constant0._Z8matrixopPiS_:
	.zero		912


//--------------------- SYMBOLS --------------------------

	.type		.nv.reservedSmem.offset0,@object
	.size		.nv.reservedSmem.offset0,0x4
